//
// Generated by NVIDIA NVVM Compiler
//
// Compiler Build ID: CL-36424714
// Cuda compilation tools, release 13.0, V13.0.88
// Based on NVVM 20.0.0
//

.version 9.0
.target sm_100
.address_size 64

	// .globl	_Z10matrixMultPKiS0_Pi

.visible .entry _Z10matrixMultPKiS0_Pi(
	.param .u64 .ptr .align 1 _Z10matrixMultPKiS0_Pi_param_0,
	.param .u64 .ptr .align 1 _Z10matrixMultPKiS0_Pi_param_1,
	.param .u64 .ptr .align 1 _Z10matrixMultPKiS0_Pi_param_2
)
{
	.reg .pred 	%p<3>;
	.reg .b32 	%r<37>;
	.reg .b64 	%rd<15>;

	ld.param.u64 	%rd5, [_Z10matrixMultPKiS0_Pi_param_0];
	ld.param.u64 	%rd6, [_Z10matrixMultPKiS0_Pi_param_1];
	ld.param.u64 	%rd7, [_Z10matrixMultPKiS0_Pi_param_2];
	mov.u32 	%r13, %ntid.y;
	mov.u32 	%r14, %ctaid.y;
	mov.u32 	%r15, %tid.y;
	mad.lo.s32 	%r16, %r13, %r14, %r15;
	mul.lo.s32 	%r34, %r16, 211;
	mov.u32 	%r17, %ntid.x;
	mov.u32 	%r18, %ctaid.x;
	mov.u32 	%r19, %tid.x;
	mad.lo.s32 	%r33, %r17, %r18, %r19;
	add.s32 	%r3, %r33, %r34;
	max.s32 	%r20, %r33, %r34;
	max.s32 	%r21, %r20, %r3;
	setp.gt.s32 	%p1, %r21, 44520;
	@%p1 bra 	$L__BB0_5;
	cvta.to.global.u64 	%rd8, %rd5;
	add.s64 	%rd1, %rd8, 8;
	cvta.to.global.u64 	%rd9, %rd6;
	add.s64 	%rd2, %rd9, 1688;
	mov.b32 	%r35, 0;
	mov.u32 	%r36, %r35;
$L__BB0_2:
	mul.wide.s32 	%rd10, %r34, 4;
	add.s64 	%rd3, %rd1, %rd10;
	mul.wide.s32 	%rd11, %r33, 4;
	add.s64 	%rd4, %rd2, %rd11;
	ld.global.u32 	%r23, [%rd3+-8];
	ld.global.u32 	%r24, [%rd4+-1688];
	mad.lo.s32 	%r25, %r24, %r23, %r36;
	ld.global.u32 	%r26, [%rd3+-4];
	ld.global.u32 	%r27, [%rd4+-844];
	mad.lo.s32 	%r28, %r27, %r26, %r25;
	ld.global.u32 	%r29, [%rd3];
	ld.global.u32 	%r30, [%rd4];
	mad.lo.s32 	%r8, %r30, %r29, %r28;
	setp.eq.s32 	%p2, %r35, 208;
	@%p2 bra 	$L__BB0_4;
	ld.global.u32 	%r31, [%rd3+4];
	ld.global.u32 	%r32, [%rd4+844];
	mad.lo.s32 	%r36, %r32, %r31, %r8;
	add.s32 	%r35, %r35, 4;
	add.s32 	%r34, %r34, 4;
	add.s32 	%r33, %r33, 844;
	bra.uni 	$L__BB0_2;
$L__BB0_4:
	cvta.to.global.u64 	%rd12, %rd7;
	mul.wide.s32 	%rd13, %r3, 4;
	add.s64 	%rd14, %rd12, %rd13;
	st.global.u32 	[%rd14], %r8;
$L__BB0_5:
	ret;

}


// ===== COMPILED SASS (sm_100) =====

	.target	sm_100

	.elftype	@"ET_EXEC"


//--------------------- .note.nv.tkinfo           --------------------------
	.section	.note.nv.tkinfo,"",@"SHT_NOTE"
	.sectionflags	@"SHF_NOTE_NV_TKINFO"
	.tkinfo
        /*0018*/ 	.word	0x00000002
        /*0030*/ 	.string	""
        /*0030*/ 	.string	"ptxas"
        /*0030*/ 	.string	"Cuda compilation tools, release 13.0, V13.0.88"
        /*0030*/ 	.string	"Build cuda_13.0.r13.0/compiler.36424714_0"
        /*0030*/ 	.string	"-arch sm_100 -m 64 "



//--------------------- .note.nv.cuinfo           --------------------------
	.section	.note.nv.cuinfo,"",@"SHT_NOTE"
	.sectionflags	@"SHF_NOTE_NV_CUINFO"
        /*0018*/ 	.short	0x0002
        /*001a*/ 	.short	0x0064
        /*001c*/ 	.short	0x0082
	.zero		2


//--------------------- .nv.info                  --------------------------
	.section	.nv.info,"",@"SHT_CUDA_INFO"
	.align	4


	//----- nvinfo : EIATTR_REGCOUNT
	.align		4
        /*0000*/ 	.byte	0x04, 0x2f
        /*0002*/ 	.short	(.L_1 - .L_0)
	.align		4
.L_0:
        /*0004*/ 	.word	index@(_Z10matrixMultPKiS0_Pi)
        /*0008*/ 	.word	0x00000020


	//----- nvinfo : EIATTR_FRAME_SIZE
	.align		4
.L_1:
        /*000c*/ 	.byte	0x04, 0x11
        /*000e*/ 	.short	(.L_3 - .L_2)
	.align		4
.L_2:
        /*0010*/ 	.word	index@(_Z10matrixMultPKiS0_Pi)
        /*0014*/ 	.word	0x00000000


	//----- nvinfo : EIATTR_MIN_STACK_SIZE
	.align		4
.L_3:
        /*0018*/ 	.byte	0x04, 0x12
        /*001a*/ 	.short	(.L_5 - .L_4)
	.align		4
.L_4:
        /*001c*/ 	.word	index@(_Z10matrixMultPKiS0_Pi)
        /*0020*/ 	.word	0x00000000
.L_5:


//--------------------- .nv.compat                --------------------------
	.section	.nv.compat,"",@"SHT_CUDA_COMPAT_INFO"
	.align	4
        /*0000*/ 	.byte	0x02, 0x09, 0x00, 0x00, 0x02, 0x02, 0x01, 0x00, 0x02, 0x05, 0x05, 0x00, 0x03, 0x07, 0x01, 0x01
        /*0010*/ 	.byte	0x02, 0x03, 0x00, 0x00, 0x02, 0x06, 0x01, 0x00, 0x04, 0x0b, 0x08, 0x00, 0x09, 0x00, 0x00, 0x00
        /*0020*/ 	.byte	0x00, 0x00, 0x00, 0x00


//--------------------- .nv.info._Z10matrixMultPKiS0_Pi --------------------------
	.section	.nv.info._Z10matrixMultPKiS0_Pi,"",@"SHT_CUDA_INFO"
	.sectionflags	@""
	.align	4


	//----- nvinfo : EIATTR_CUDA_API_VERSION
	.align		4
        /*0000*/ 	.byte	0x04, 0x37
        /*0002*/ 	.short	(.L_7 - .L_6)
.L_6:
        /*0004*/ 	.word	0x00000082


	//----- nvinfo : EIATTR_KPARAM_INFO
	.align		4
.L_7:
        /*0008*/ 	.byte	0x04, 0x17
        /*000a*/ 	.short	(.L_9 - .L_8)
.L_8:
        /*000c*/ 	.word	0x00000000
        /*0010*/ 	.short	0x0002
        /*0012*/ 	.short	0x0010
        /*0014*/ 	.byte	0x00, 0xf5, 0x21, 0x00


	//----- nvinfo : EIATTR_KPARAM_INFO
	.align		4
.L_9:
        /*0018*/ 	.byte	0x04, 0x17
        /*001a*/ 	.short	(.L_11 - .L_10)
.L_10:
        /*001c*/ 	.word	0x00000000
        /*0020*/ 	.short	0x0001
        /*0022*/ 	.short	0x0008
        /*0024*/ 	.byte	0x00, 0xf5, 0x21, 0x00


	//----- nvinfo : EIATTR_KPARAM_INFO
	.align		4
.L_11:
        /*0028*/ 	.byte	0x04, 0x17
        /*002a*/ 	.short	(.L_13 - .L_12)
.L_12:
        /*002c*/ 	.word	0x00000000
        /*0030*/ 	.short	0x0000
        /*0032*/ 	.short	0x0000
        /*0034*/ 	.byte	0x00, 0xf5, 0x21, 0x00


	//----- nvinfo : EIATTR_SPARSE_MMA_MASK
	.align		4
.L_13:
        /*0038*/ 	.byte	0x03, 0x50
        /*003a*/ 	.short	0x0000


	//----- nvinfo : EIATTR_MAXREG_COUNT
	.align		4
        /*003c*/ 	.byte	0x03, 0x1b
        /*003e*/ 	.short	0x00ff


	//----- nvinfo : EIATTR_MERCURY_ISA_VERSION
	.align		4
        /*0040*/ 	.byte	0x03, 0x5f
        /*0042*/ 	.short	0x0101


	//----- nvinfo : EIATTR_VRC_CTA_INIT_COUNT
	.align		4
        /*0044*/ 	.byte	0x02, 0x4a
	.zero		1
	.zero		1


	//----- nvinfo : EIATTR_EXIT_INSTR_OFFSETS
	.align		4
        /*0048*/ 	.byte	0x04, 0x1c
        /*004a*/ 	.short	(.L_15 - .L_14)


	//   ....[0]....
.L_14:
        /*004c*/ 	.word	0x000000d0


	//   ....[1]....
        /*0050*/ 	.word	0x00000fa0


	//----- nvinfo : EIATTR_CBANK_PARAM_SIZE
	.align		4
.L_15:
        /*0054*/ 	.byte	0x03, 0x19
        /*0056*/ 	.short	0x0018


	//----- nvinfo : EIATTR_PARAM_CBANK
	.align		4
        /*0058*/ 	.byte	0x04, 0x0a
        /*005a*/ 	.short	(.L_17 - .L_16)
	.align		4
.L_16:
        /*005c*/ 	.word	index@(.nv.constant0._Z10matrixMultPKiS0_Pi)
        /*0060*/ 	.short	0x0380
        /*0062*/ 	.short	0x0018


	//----- nvinfo : EIATTR_SW_WAR
	.align		4
.L_17:
        /*0064*/ 	.byte	0x04, 0x36
        /*0066*/ 	.short	(.L_19 - .L_18)
.L_18:
        /*0068*/ 	.word	0x00000008
.L_19:


//--------------------- .nv.callgraph             --------------------------
	.section	.nv.callgraph,"",@"SHT_CUDA_CALLGRAPH"
	.align	4
	.sectionentsize	8
	.align		4
        /*0000*/ 	.word	0x00000000
	.align		4
        /*0004*/ 	.word	0xffffffff
	.align		4
        /*0008*/ 	.word	0x00000000
	.align		4
        /*000c*/ 	.word	0xfffffffe
	.align		4
        /*0010*/ 	.word	0x00000000
	.align		4
        /*0014*/ 	.word	0xfffffffd
	.align		4
        /*0018*/ 	.word	0x00000000
	.align		4
        /*001c*/ 	.word	0xfffffffc


//--------------------- .text._Z10matrixMultPKiS0_Pi --------------------------
	.section	.text._Z10matrixMultPKiS0_Pi,"ax",@progbits
	.align	128
        .global         _Z10matrixMultPKiS0_Pi
        .type           _Z10matrixMultPKiS0_Pi,@function
        .size           _Z10matrixMultPKiS0_Pi,(.L_x_2 - _Z10matrixMultPKiS0_Pi)
        .other          _Z10matrixMultPKiS0_Pi,@"STO_CUDA_ENTRY STV_DEFAULT"
_Z10matrixMultPKiS0_Pi:
.text._Z10matrixMultPKiS0_Pi:
[----:B------:R-:W-:Y:S01]  /*0000*/  LDC R1, c[0x0][0x37c] ;  /* 0x0000df00ff017b82 */ /* 0x000fe20000000800 */
[----:B------:R-:W0:Y:S01]  /*0010*/  S2R R0, SR_CTAID.Y ;  /* 0x0000000000007919 */ /* 0x000e220000002600 */
[----:B------:R-:W0:Y:S01]  /*0020*/  LDCU UR4, c[0x0][0x364] ;  /* 0x00006c80ff0477ac */ /* 0x000e220008000800 */
[----:B------:R-:W0:Y:S01]  /*0030*/  S2R R3, SR_TID.Y ;  /* 0x0000000000037919 */ /* 0x000e220000002200 */
[----:B------:R-:W1:Y:S01]  /*0040*/  LDCU UR5, c[0x0][0x360] ;  /* 0x00006c00ff0577ac */ /* 0x000e620008000800 */
[----:B------:R-:W1:Y:S01]  /*0050*/  S2R R15, SR_CTAID.X ;  /* 0x00000000000f7919 */ /* 0x000e620000002500 */
[----:B------:R-:W1:Y:S01]  /*0060*/  S2R R2, SR_TID.X ;  /* 0x0000000000027919 */ /* 0x000e620000002100 */
[----:B0-----:R-:W-:-:S04]  /*0070*/  IMAD R0, R0, UR4, R3 ;  /* 0x0000000400007c24 */ /* 0x001fc8000f8e0203 */
[----:B------:R-:W-:Y:S02]  /*0080*/  IMAD R17, R0, 0xd3, RZ ;  /* 0x000000d300117824 */ /* 0x000fe400078e02ff */
[----:B-1----:R-:W-:-:S05]  /*0090*/  IMAD R15, R15, UR5, R2 ;  /* 0x000000050f0f7c24 */ /* 0x002fca000f8e0202 */
[----:B------:R-:W-:-:S04]  /*00a0*/  IADD3 R0, PT, PT, R17, R15, RZ ;  /* 0x0000000f11007210 */ /* 0x000fc80007ffe0ff */
[----:B------:R-:W-:-:S04]  /*00b0*/  VIMNMX3 R2, R15, R17, R0, !PT ;  /* 0x000000110f02720f */ /* 0x000fc80007800100 */
[----:B------:R-:W-:-:S13]  /*00c0*/  ISETP.GT.AND P0, PT, R2, 0xade8, PT ;  /* 0x0000ade80200780c */ /* 0x000fda0003f04270 */
[----:B------:R-:W-:Y:S05]  /*00d0*/  @P0 EXIT ;  /* 0x000000000000094d */ /* 0x000fea0003800000 */
[----:B------:R-:W0:Y:S01]  /*00e0*/  LDCU.128 UR4, c[0x0][0x380] ;  /* 0x00007000ff0477ac */ /* 0x000e220008000c00 */
[----:B------:R-:W1:Y:S01]  /*00f0*/  LDCU.64 UR8, c[0x0][0x358] ;  /* 0x00006b00ff0877ac */ /* 0x000e620008000a00 */
[----:B0-----:R-:W-:Y:S02]  /*0100*/  UIADD3 UR4, UP0, UPT, UR4, 0x8, URZ ;  /* 0x0000000804047890 */ /* 0x001fe4000ff1e0ff */
[----:B------:R-:W-:Y:S02]  /*0110*/  UIADD3 UR6, UP1, UPT, UR6, 0x698, URZ ;  /* 0x0000069806067890 */ /* 0x000fe4000ff3e0ff */
[----:B------:R-:W-:Y:S02]  /*0120*/  UIADD3.X UR5, UPT, UPT, URZ, UR5, URZ, UP0, !UPT ;  /* 0x00000005ff057290 */ /* 0x000fe400087fe4ff */
[----:B------:R-:W-:Y:S01]  /*0130*/  UIADD3.X UR7, UPT, UPT, URZ, UR7, URZ, UP1, !UPT ;  /* 0x00000007ff077290 */ /* 0x000fe20008ffe4ff */
[----:B------:R-:W-:Y:S02]  /*0140*/  MOV R2, UR4 ;  /* 0x0000000400027c02 */ /* 0x000fe40008000f00 */
[----:B------:R-:W-:-:S02]  /*0150*/  MOV R4, UR6 ;  /* 0x0000000600047c02 */ /* 0x000fc40008000f00 */
[----:B------:R-:W-:Y:S02]  /*0160*/  MOV R3, UR5 ;  /* 0x0000000500037c02 */ /* 0x000fe40008000f00 */
[----:B------:R-:W-:Y:S01]  /*0170*/  MOV R5, UR7 ;  /* 0x0000000700057c02 */ /* 0x000fe20008000f00 */
[----:B------:R-:W-:-:S04]  /*0180*/  IMAD.WIDE R18, R17, 0x4, R2 ;  /* 0x0000000411127825 */ /* 0x000fc800078e0202 */
[----:B------:R-:W-:Y:S01]  /*0190*/  IMAD.WIDE R24, R15, 0x4, R4 ;  /* 0x000000040f187825 */ /* 0x000fe200078e0204 */
[----:B-1----:R-:W2:Y:S04]  /*01a0*/  LDG.E R6, desc[UR8][R18.64+-0x8] ;  /* 0xfffff80812067981 */ /* 0x002ea8000c1e1900 */
[----:B------:R-:W2:Y:S04]  /*01b0*/  LDG.E R7, desc[UR8][R24.64+-0x698] ;  /* 0xfff9680818077981 */ /* 0x000ea8000c1e1900 */
[----:B------:R-:W3:Y:S04]  /*01c0*/  LDG.E R9, desc[UR8][R18.64+-0x4] ;  /* 0xfffffc0812097981 */ /* 0x000ee8000c1e1900 */
[----:B------:R-:W3:Y:S04]  /*01d0*/  LDG.E R8, desc[UR8][R24.64+-0x34c] ;  /* 0xfffcb40818087981 */ /* 0x000ee8000c1e1900 */
[----:B------:R-:W4:Y:S04]  /*01e0*/  LDG.E R11, desc[UR8][R18.64] ;  /* 0x00000008120b7981 */ /* 0x000f28000c1e1900 */
[----:B------:R-:W4:Y:S01]  /*01f0*/  LDG.E R12, desc[UR8][R24.64] ;  /* 0x00000008180c7981 */ /* 0x000f22000c1e1900 */
[----:B------:R-:W-:Y:S01]  /*0200*/  UMOV UR4, URZ ;  /* 0x000000ff00047c82 */ /* 0x000fe20008000000 */
[----:B--2---:R-:W-:-:S04]  /*0210*/  IMAD R6, R6, R7, RZ ;  /* 0x0000000706067224 */ /* 0x004fc800078e02ff */
[----:B---3--:R-:W-:-:S04]  /*0220*/  IMAD R6, R9, R8, R6 ;  /* 0x0000000809067224 */ /* 0x008fc800078e0206 */
[----:B----4-:R-:W-:-:S07]  /*0230*/  IMAD R12, R11, R12, R6 ;  /* 0x0000000c0b0c7224 */ /* 0x010fce00078e0206 */
.L_x_0:
[----:B------:R-:W-:Y:S01]  /*0240*/  IADD3 R9, PT, PT, R17, 0x4, RZ ;  /* 0x0000000411097810 */ /* 0x000fe20007ffe0ff */
[----:B------:R-:W2:Y:S01]  /*0250*/  LDG.E R27, desc[UR8][R18.64+0x4] ;  /* 0x00000408121b7981 */ /* 0x000ea2000c1e1900 */
[----:B------:R-:W-:-:S03]  /*0260*/  IADD3 R23, PT, PT, R15, 0x34c, RZ ;  /* 0x0000034c0f177810 */ /* 0x000fc60007ffe0ff */
[----:B------:R-:W-:Y:S01]  /*0270*/  IMAD.WIDE R8, R9, 0x4, R2 ;  /* 0x0000000409087825 */ /* 0x000fe200078e0202 */
[----:B------:R0:W2:Y:S03]  /*0280*/  LDG.E R14, desc[UR8][R24.64+0x34c] ;  /* 0x00034c08180e7981 */ /* 0x0000a6000c1e1900 */
[----:B------:R-:W-:Y:S01]  /*0290*/  IMAD.WIDE R22, R23, 0x4, R4 ;  /* 0x0000000417167825 */ /* 0x000fe200078e0204 */
[----:B------:R-:W3:Y:S04]  /*02a0*/  LDG.E R21, desc[UR8][R8.64+-0x8] ;  /* 0xfffff80808157981 */ /* 0x000ee8000c1e1900 */
[----:B------:R-:W3:Y:S04]  /*02b0*/  LDG.E R28, desc[UR8][R22.64+-0x698] ;  /* 0xfff96808161c7981 */ /* 0x000ee8000c1e1900 */
[----:B------:R-:W4:Y:S04]  /*02c0*/  LDG.E R10, desc[UR8][R8.64+-0x4] ;  /* 0xfffffc08080a7981 */ /* 0x000f28000c1e1900 */
[----:B------:R-:W4:Y:S04]  /*02d0*/  LDG.E R11, desc[UR8][R22.64+-0x34c] ;  /* 0xfffcb408160b7981 */ /* 0x000f28000c1e1900 */
[----:B------:R-:W5:Y:S04]  /*02e0*/  LDG.E R13, desc[UR8][R8.64] ;  /* 0x00000008080d7981 */ /* 0x000f68000c1e1900 */
[----:B------:R-:W5:Y:S04]  /*02f0*/  LDG.E R26, desc[UR8][R22.64] ;  /* 0x00000008161a7981 */ /* 0x000f68000c1e1900 */
[----:B------:R1:W5:Y:S04]  /*0300*/  LDG.E R19, desc[UR8][R8.64+0x4] ;  /* 0x0000040808137981 */ /* 0x000368000c1e1900 */
[----:B------:R1:W5:Y:S01]  /*0310*/  LDG.E R20, desc[UR8][R22.64+0x34c] ;  /* 0x00034c0816147981 */ /* 0x000362000c1e1900 */
[----:B------:R-:W-:-:S02]  /*0320*/  IADD3 R7, PT, PT, R17, 0x8, RZ ;  /* 0x0000000811077810 */ /* 0x000fc40007ffe0ff */
[----:B0-----:R-:W-:-:S03]  /*0330*/  IADD3 R25, PT, PT, R15, 0x698, RZ ;  /* 0x000006980f197810 */ /* 0x001fc60007ffe0ff */
[----:B-1----:R-:W-:-:S04]  /*0340*/  IMAD.WIDE R8, R7, 0x4, R2 ;  /* 0x0000000407087825 */ /* 0x002fc800078e0202 */
[----:B------:R-:W-:Y:S01]  /*0350*/  IMAD.WIDE R24, R25, 0x4, R4 ;  /* 0x0000000419187825 */ /* 0x000fe200078e0204 */
[----:B------:R-:W5:Y:S04]  /*0360*/  LDG.E R6, desc[UR8][R8.64+-0x8] ;  /* 0xfffff80808067981 */ /* 0x000f68000c1e1900 */
[----:B------:R-:W5:Y:S04]  /*0370*/  LDG.E R7, desc[UR8][R24.64+-0x698] ;  /* 0xfff9680818077981 */ /* 0x000f68000c1e1900 */
[----:B------:R-:W5:Y:S04]  /*0380*/  LDG.E R16, desc[UR8][R8.64+-0x4] ;  /* 0xfffffc0808107981 */ /* 0x000f68000c1e1900 */
[----:B------:R-:W5:Y:S01]  /*0390*/  LDG.E R18, desc[UR8][R24.64+-0x34c] ;  /* 0xfffcb40818127981 */ /* 0x000f62000c1e1900 */
[----:B------:R-:W-:-:S03]  /*03a0*/  IADD3 R23, PT, PT, R17, 0xc, RZ ;  /* 0x0000000c11177810 */ /* 0x000fc60007ffe0ff */
[----:B------:R-:W5:Y:S02]  /*03b0*/  LDG.E R29, desc[UR8][R24.64] ;  /* 0x00000008181d7981 */ /* 0x000f64000c1e1900 */
[----:B------:R-:W-:-:S04]  /*03c0*/  IMAD.WIDE R22, R23, 0x4, R2 ;  /* 0x0000000417167825 */ /* 0x000fc800078e0202 */
[----:B--2---:R-:W-:Y:S02]  /*03d0*/  IMAD R27, R27, R14, R12 ;  /* 0x0000000e1b1b7224 */ /* 0x004fe400078e020c */
[----:B------:R-:W2:Y:S04]  /*03e0*/  LDG.E R14, desc[UR8][R8.64] ;  /* 0x00000008080e7981 */ /* 0x000ea8000c1e1900 */
[----:B------:R-:W2:Y:S01]  /*03f0*/  LDG.E R12, desc[UR8][R8.64+0x4] ;  /* 0x00000408080c7981 */ /* 0x000ea2000c1e1900 */
[----:B---3--:R-:W-:Y:S01]  /*0400*/  IMAD R27, R21, R28, R27 ;  /* 0x0000001c151b7224 */ /* 0x008fe200078e021b */
[----:B------:R-:W-:Y:S02]  /*0410*/  IADD3 R28, PT, PT, R15, 0x9e4, RZ ;  /* 0x000009e40f1c7810 */ /* 0x000fe40007ffe0ff */
[----:B------:R0:W3:Y:S01]  /*0420*/  LDG.E R21, desc[UR8][R24.64+0x34c] ;  /* 0x00034c0818157981 */ /* 0x0000e2000c1e1900 */
[----:B----4-:R-:W-:-:S03]  /*0430*/  IMAD R27, R10, R11, R27 ;  /* 0x0000000b0a1b7224 */ /* 0x010fc600078e021b */
[----:B------:R-:W4:Y:S01]  /*0440*/  LDG.E R8, desc[UR8][R22.64+-0x4] ;  /* 0xfffffc0816087981 */ /* 0x000f22000c1e1900 */
[----:B------:R-:W-:-:S05]  /*0450*/  IMAD.WIDE R10, R28, 0x4, R4 ;  /* 0x000000041c0a7825 */ /* 0x000fca00078e0204 */
[----:B------:R-:W4:Y:S01]  /*0460*/  LDG.E R28, desc[UR8][R10.64+-0x698] ;  /* 0xfff968080a1c7981 */ /* 0x000f22000c1e1900 */
[----:B-----5:R-:W-:-:S03]  /*0470*/  IMAD R26, R13, R26, R27 ;  /* 0x0000001a0d1a7224 */ /* 0x020fc600078e021b */
[----:B------:R-:W4:Y:S04]  /*0480*/  LDG.E R13, desc[UR8][R22.64+-0x8] ;  /* 0xfffff808160d7981 */ /* 0x000f28000c1e1900 */
[----:B------:R-:W5:Y:S01]  /*0490*/  LDG.E R9, desc[UR8][R10.64+-0x34c] ;  /* 0xfffcb4080a097981 */ /* 0x000f62000c1e1900 */
[----:B0-----:R-:W-:-:S03]  /*04a0*/  IMAD R24, R19, R20, R26 ;  /* 0x0000001413187224 */ /* 0x001fc600078e021a */
[----:B------:R-:W5:Y:S04]  /*04b0*/  LDG.E R19, desc[UR8][R22.64] ;  /* 0x0000000816137981 */ /* 0x000f68000c1e1900 */
[----:B------:R-:W5:Y:S04]  /*04c0*/  LDG.E R26, desc[UR8][R10.64] ;  /* 0x000000080a1a7981 */ /* 0x000f68000c1e1900 */
[----:B------:R-:W5:Y:S04]  /*04d0*/  LDG.E R20, desc[UR8][R22.64+0x4] ;  /* 0x0000040816147981 */ /* 0x000f68000c1e1900 */
[----:B------:R0:W5:Y:S01]  /*04e0*/  LDG.E R27, desc[UR8][R10.64+0x34c] ;  /* 0x00034c080a1b7981 */ /* 0x000162000c1e1900 */
[----:B------:R-:W-:Y:S01]  /*04f0*/  IMAD R7, R6, R7, R24 ;  /* 0x0000000706077224 */ /* 0x000fe200078e0218 */
[----:B------:R-:W-:-:S02]  /*0500*/  IADD3 R25, PT, PT, R17, 0x10, RZ ;  /* 0x0000001011197810 */ /* 0x000fc40007ffe0ff */
[----:B------:R-:W-:Y:S01]  /*0510*/  IADD3 R24, PT, PT, R15, 0xd30, RZ ;  /* 0x00000d300f187810 */ /* 0x000fe20007ffe0ff */
[----:B------:R-:W-:Y:S02]  /*0520*/  IMAD R16, R16, R18, R7 ;  /* 0x0000001210107224 */ /* 0x000fe400078e0207 */
[----:B------:R-:W-:-:S04]  /*0530*/  IMAD.WIDE R6, R25, 0x4, R2 ;  /* 0x0000000419067825 */ /* 0x000fc800078e0202 */
[----:B------:R-:W-:Y:S01]  /*0540*/  IMAD.WIDE R24, R24, 0x4, R4 ;  /* 0x0000000418187825 */ /* 0x000fe200078e0204 */
[----:B------:R-:W5:Y:S04]  /*0550*/  LDG.E R18, desc[UR8][R6.64+-0x4] ;  /* 0xfffffc0806127981 */ /* 0x000f68000c1e1900 */
[----:B------:R-:W5:Y:S04]  /*0560*/  LDG.E R23, desc[UR8][R24.64+-0x698] ;  /* 0xfff9680818177981 */ /* 0x000f68000c1e1900 */
[----:B------:R-:W5:Y:S01]  /*0570*/  LDG.E R22, desc[UR8][R24.64+-0x34c] ;  /* 0xfffcb40818167981 */ /* 0x000f62000c1e1900 */
[----:B0-----:R-:W-:-:S05]  /*0580*/  IADD3 R11, PT, PT, R17, 0x14, RZ ;  /* 0x00000014110b7810 */ /* 0x001fca0007ffe0ff */
[----:B------:R-:W-:-:S04]  /*0590*/  IMAD.WIDE R10, R11, 0x4, R2 ;  /* 0x000000040b0a7825 */ /* 0x000fc800078e0202 */
[----:B--2---:R-:W-:Y:S02]  /*05a0*/  IMAD R14, R14, R29, R16 ;  /* 0x0000001d0e0e7224 */ /* 0x004fe400078e0210 */
[----:B------:R-:W2:Y:S01]  /*05b0*/  LDG.E R16, desc[UR8][R6.64+-0x8] ;  /* 0xfffff80806107981 */ /* 0x000ea2000c1e1900 */
[----:B------:R-:W-:Y:S01]  /*05c0*/  IADD3 R29, PT, PT, R15, 0x107c, RZ ;  /* 0x0000107c0f1d7810 */ /* 0x000fe20007ffe0ff */
[----:B---3--:R-:W-:Y:S02]  /*05d0*/  IMAD R21, R12, R21, R14 ;  /* 0x000000150c157224 */ /* 0x008fe400078e020e */
[----:B------:R-:W3:Y:S04]  /*05e0*/  LDG.E R12, desc[UR8][R6.64] ;  /* 0x00000008060c7981 */ /* 0x000ee8000c1e1900 */
[----:B------:R-:W3:Y:S04]  /*05f0*/  LDG.E R14, desc[UR8][R6.64+0x4] ;  /* 0x00000408060e7981 */ /* 0x000ee8000c1e1900 */
[----:B------:R-:W3:Y:S01]  /*0600*/  LDG.E R6, desc[UR8][R10.64+-0x4] ;  /* 0xfffffc080a067981 */ /* 0x000ee2000c1e1900 */
[----:B----4-:R-:W-:-:S03]  /*0610*/  IMAD R28, R13, R28, R21 ;  /* 0x0000001c0d1c7224 */ /* 0x010fc600078e0215 */
[----:B------:R-:W3:Y:S01]  /*0620*/  LDG.E R13, desc[UR8][R24.64] ;  /* 0x00000008180d7981 */ /* 0x000ee2000c1e1900 */
[----:B-----5:R-:W-:Y:S02]  /*0630*/  IMAD R28, R8, R9, R28 ;  /* 0x00000009081c7224 */ /* 0x020fe400078e021c */
[----:B------:R-:W-:Y:S01]  /*0640*/  IMAD.WIDE R8, R29, 0x4, R4 ;  /* 0x000000041d087825 */ /* 0x000fe200078e0204 */
[----:B------:R0:W4:Y:S04]  /*0650*/  LDG.E R21, desc[UR8][R24.64+0x34c] ;  /* 0x00034c0818157981 */ /* 0x000128000c1e1900 */
[----:B------:R-:W5:Y:S01]  /*0660*/  LDG.E R7, desc[UR8][R8.64+-0x34c] ;  /* 0xfffcb40808077981 */ /* 0x000f62000c1e1900 */
[----:B------:R-:W-:-:S03]  /*0670*/  IMAD R28, R19, R26, R28 ;  /* 0x0000001a131c7224 */ /* 0x000fc600078e021c */
[----:B------:R-:W5:Y:S04]  /*0680*/  LDG.E R19, desc[UR8][R10.64+-0x8] ;  /* 0xfffff8080a137981 */ /* 0x000f68000c1e1900 */
[----:B------:R-:W5:Y:S01]  /*0690*/  LDG.E R26, desc[UR8][R8.64+-0x698] ;  /* 0xfff96808081a7981 */ /* 0x000f62000c1e1900 */
[----:B------:R-:W-:-:S03]  /*06a0*/  IMAD R28, R20, R27, R28 ;  /* 0x0000001b141c7224 */ /* 0x000fc600078e021c */
[----:B------:R-:W5:Y:S04]  /*06b0*/  LDG.E R20, desc[UR8][R10.64] ;  /* 0x000000080a147981 */ /* 0x000f68000c1e1900 */
[----:B------:R-:W5:Y:S04]  /*06c0*/  LDG.E R29, desc[UR8][R8.64] ;  /* 0x00000008081d7981 */ /* 0x000f68000c1e1900 */
[----:B------:R-:W5:Y:S04]  /*06d0*/  LDG.E R24, desc[UR8][R10.64+0x4] ;  /* 0x000004080a187981 */ /* 0x000f68000c1e1900 */
[----:B------:R1:W5:Y:S01]  /*06e0*/  LDG.E R27, desc[UR8][R8.64+0x34c] ;  /* 0x00034c08081b7981 */ /* 0x000362000c1e1900 */
[----:B0-----:R-:W-:-:S02]  /*06f0*/  IADD3 R25, PT, PT, R17, 0x18, RZ ;  /* 0x0000001811197810 */ /* 0x001fc40007ffe0ff */
[----:B-1----:R-:W-:Y:S02]  /*0700*/  IADD3 R9, PT, PT, R17, 0x1c, RZ ;  /* 0x0000001c11097810 */ /* 0x002fe40007ffe0ff */
[C---:B------:R-:W-:Y:S01]  /*0710*/  IADD3 R8, PT, PT, R15.reuse, 0x1714, RZ ;  /* 0x000017140f087810 */ /* 0x040fe20007ffe0ff */
[----:B--2---:R-:W-:Y:S01]  /*0720*/  IMAD R23, R16, R23, R28 ;  /* 0x0000001710177224 */ /* 0x004fe200078e021c */
[----:B------:R-:W-:-:S03]  /*0730*/  IADD3 R16, PT, PT, R15, 0x13c8, RZ ;  /* 0x000013c80f107810 */ /* 0x000fc60007ffe0ff */
[----:B------:R-:W-:Y:S02]  /*0740*/  IMAD R18, R18, R22, R23 ;  /* 0x0000001612127224 */ /* 0x000fe400078e0217 */
[----:B------:R-:W-:-:S04]  /*0750*/  IMAD.WIDE R22, R25, 0x4, R2 ;  /* 0x0000000419167825 */ /* 0x000fc800078e0202 */
[----:B------:R-:W-:Y:S02]  /*0760*/  IMAD.WIDE R10, R16, 0x4, R4 ;  /* 0x00000004100a7825 */ /* 0x000fe400078e0204 */
[----:B------:R-:W2:Y:S04]  /*0770*/  LDG.E R16, desc[UR8][R22.64] ;  /* 0x0000000816107981 */ /* 0x000ea8000c1e1900 */
[----:B------:R-:W2:Y:S01]  /*0780*/  LDG.E R25, desc[UR8][R10.64+-0x34c] ;  /* 0xfffcb4080a197981 */ /* 0x000ea2000c1e1900 */
[----:B---3--:R-:W-:-:S03]  /*0790*/  IMAD R18, R12, R13, R18 ;  /* 0x0000000d0c127224 */ /* 0x008fc600078e0212 */
[----:B------:R-:W3:Y:S04]  /*07a0*/  LDG.E R12, desc[UR8][R22.64+-0x8] ;  /* 0xfffff808160c7981 */ /* 0x000ee8000c1e1900 */
[----:B------:R-:W3:Y:S01]  /*07b0*/  LDG.E R13, desc[UR8][R10.64+-0x698] ;  /* 0xfff968080a0d7981 */ /* 0x000ee2000c1e1900 */
[----:B----4-:R-:W-:-:S03]  /*07c0*/  IMAD R21, R14, R21, R18 ;  /* 0x000000150e157224 */ /* 0x010fc600078e0212 */
[----:B------:R-:W2:Y:S04]  /*07d0*/  LDG.E R18, desc[UR8][R22.64+-0x4] ;  /* 0xfffffc0816127981 */ /* 0x000ea8000c1e1900 */
[----:B------:R-:W4:Y:S01]  /*07e0*/  LDG.E R14, desc[UR8][R22.64+0x4] ;  /* 0x00000408160e7981 */ /* 0x000f22000c1e1900 */
[----:B-----5:R-:W-:-:S03]  /*07f0*/  IMAD R26, R19, R26, R21 ;  /* 0x0000001a131a7224 */ /* 0x020fc600078e0215 */
[----:B------:R-:W5:Y:S01]  /*0800*/  LDG.E R19, desc[UR8][R10.64] ;  /* 0x000000080a137981 */ /* 0x000f62000c1e1900 */
[----:B------:R-:W-:Y:S02]  /*0810*/  IMAD R26, R6, R7, R26 ;  /* 0x00000007061a7224 */ /* 0x000fe400078e021a */
[----:B------:R-:W-:Y:S01]  /*0820*/  IMAD.WIDE R6, R9, 0x4, R2 ;  /* 0x0000000409067825 */ /* 0x000fe200078e0202 */
[----:B------:R0:W4:Y:S03]  /*0830*/  LDG.E R21, desc[UR8][R10.64+0x34c] ;  /* 0x00034c080a157981 */ /* 0x000126000c1e1900 */
[----:B------:R-:W-:-:S04]  /*0840*/  IMAD.WIDE R8, R8, 0x4, R4 ;  /* 0x0000000408087825 */ /* 0x000fc800078e0204 */
[----:B------:R-:W-:Y:S01]  /*0850*/  IMAD R26, R20, R29, R26 ;  /* 0x0000001d141a7224 */ /* 0x000fe200078e021a */
[----:B------:R-:W4:Y:S04]  /*0860*/  LDG.E R23, desc[UR8][R8.64+-0x698] ;  /* 0xfff9680808177981 */ /* 0x000f28000c1e1900 */
[----:B------:R-:W4:Y:S01]  /*0870*/  LDG.E R20, desc[UR8][R6.64+-0x8] ;  /* 0xfffff80806147981 */ /* 0x000f22000c1e1900 */
[----:B0-----:R-:W-:-:S03]  /*0880*/  IMAD R10, R24, R27, R26 ;  /* 0x0000001b180a7224 */ /* 0x001fc600078e021a */
[----:B------:R-:W4:Y:S04]  /*0890*/  LDG.E R24, desc[UR8][R6.64+-0x4] ;  /* 0xfffffc0806187981 */ /* 0x000f28000c1e1900 */
[----:B------:R-:W4:Y:S04]  /*08a0*/  LDG.E R29, desc[UR8][R8.64+-0x34c] ;  /* 0xfffcb408081d7981 */ /* 0x000f28000c1e1900 */
[----:B------:R-:W4:Y:S04]  /*08b0*/  LDG.E R27, desc[UR8][R6.64] ;  /* 0x00000008061b7981 */ /* 0x000f28000c1e1900 */
[----:B------:R-:W4:Y:S04]  /*08c0*/  LDG.E R22, desc[UR8][R8.64] ;  /* 0x0000000808167981 */ /* 0x000f28000c1e1900 */
[----:B------:R0:W4:Y:S04]  /*08d0*/  LDG.E R26, desc[UR8][R6.64+0x4] ;  /* 0x00000408061a7981 */ /* 0x000128000c1e1900 */
[----:B------:R1:W4:Y:S01]  /*08e0*/  LDG.E R28, desc[UR8][R8.64+0x34c] ;  /* 0x00034c08081c7981 */ /* 0x000322000c1e1900 */
[----:B------:R-:W-:-:S02]  /*08f0*/  IADD3 R11, PT, PT, R17, 0x20, RZ ;  /* 0x00000020110b7810 */ /* 0x000fc40007ffe0ff */
[----:B0-----:R-:W-:Y:S02]  /*0900*/  IADD3 R7, PT, PT, R17, 0x24, RZ ;  /* 0x0000002411077810 */ /* 0x001fe40007ffe0ff */
[----:B-1----:R-:W-:-:S05]  /*0910*/  IADD3 R9, PT, PT, R15, 0x1dac, RZ ;  /* 0x00001dac0f097810 */ /* 0x002fca0007ffe0ff */
[----:B------:R-:W-:-:S04]  /*0920*/  IMAD.WIDE R8, R9, 0x4, R4 ;  /* 0x0000000409087825 */ /* 0x000fc800078e0204 */
[----:B---3--:R-:W-:Y:S01]  /*0930*/  IMAD R10, R12, R13, R10 ;  /* 0x0000000d0c0a7224 */ /* 0x008fe200078e020a */
[----:B------:R-:W-:-:S03]  /*0940*/  IADD3 R13, PT, PT, R15, 0x1a60, RZ ;  /* 0x00001a600f0d7810 */ /* 0x000fc60007ffe0ff */
[----:B--2---:R-:W-:Y:S02]  /*0950*/  IMAD R18, R18, R25, R10 ;  /* 0x0000001912127224 */ /* 0x004fe400078e020a */
[----:B------:R-:W-:-:S04]  /*0960*/  IMAD.WIDE R10, R11, 0x4, R2 ;  /* 0x000000040b0a7825 */ /* 0x000fc800078e0202 */
[----:B------:R-:W-:-:S04]  /*0970*/  IMAD.WIDE R12, R13, 0x4, R4 ;  /* 0x000000040d0c7825 */ /* 0x000fc800078e0204 */
[----:B-----5:R-:W-:Y:S01]  /*0980*/  IMAD R18, R16, R19, R18 ;  /* 0x0000001310127224 */ /* 0x020fe200078e0212 */
[----:B------:R-:W2:Y:S04]  /*0990*/  LDG.E R25, desc[UR8][R12.64+-0x34c] ;  /* 0xfffcb4080c197981 */ /* 0x000ea8000c1e1900 */
[----:B------:R-:W3:Y:S01]  /*09a0*/  LDG.E R16, desc[UR8][R10.64+-0x8] ;  /* 0xfffff8080a107981 */ /* 0x000ee2000c1e1900 */
[----:B----4-:R-:W-:-:S03]  /*09b0*/  IMAD R6, R14, R21, R18 ;  /* 0x000000150e067224 */ /* 0x010fc600078e0212 */
[----:B------:R-:W3:Y:S04]  /*09c0*/  LDG.E R19, desc[UR8][R12.64+-0x698] ;  /* 0xfff968080c137981 */ /* 0x000ee8000c1e1900 */
[----:B------:R-:W2:Y:S01]  /*09d0*/  LDG.E R18, desc[UR8][R10.64+-0x4] ;  /* 0xfffffc080a127981 */ /* 0x000ea2000c1e1900 */
[----:B------:R-:W-:-:S03]  /*09e0*/  IMAD R6, R20, R23, R6 ;  /* 0x0000001714067224 */ /* 0x000fc600078e0206 */
[----:B------:R-:W4:Y:S04]  /*09f0*/  LDG.E R14, desc[UR8][R10.64] ;  /* 0x000000080a0e7981 */ /* 0x000f28000c1e1900 */
[----:B------:R-:W4:Y:S01]  /*0a00*/  LDG.E R23, desc[UR8][R12.64] ;  /* 0x000000080c177981 */ /* 0x000f22000c1e1900 */
[----:B------:R-:W-:Y:S02]  /*0a10*/  IMAD R24, R24, R29, R6 ;  /* 0x0000001d18187224 */ /* 0x000fe400078e0206 */
[----:B------:R-:W-:Y:S01]  /*0a20*/  IMAD.WIDE R6, R7, 0x4, R2 ;  /* 0x0000000407067825 */ /* 0x000fe200078e0202 */
[----:B------:R0:W5:Y:S04]  /*0a30*/  LDG.E R21, desc[UR8][R10.64+0x4] ;  /* 0x000004080a157981 */ /* 0x000168000c1e1900 */
[----:B------:R1:W5:Y:S01]  /*0a40*/  LDG.E R20, desc[UR8][R12.64+0x34c] ;  /* 0x00034c080c147981 */ /* 0x000362000c1e1900 */
[----:B------:R-:W-:-:S03]  /*0a50*/  IMAD R29, R27, R22, R24 ;  /* 0x000000161b1d7224 */ /* 0x000fc600078e0218 */
[----:B------:R-:W5:Y:S04]  /*0a60*/  LDG.E R22, desc[UR8][R6.64+-0x8] ;  /* 0xfffff80806167981 */ /* 0x000f68000c1e1900 */
[----:B------:R-:W5:Y:S01]  /*0a70*/  LDG.E R27, desc[UR8][R8.64+-0x698] ;  /* 0xfff96808081b7981 */ /* 0x000f62000c1e1900 */
[----:B0-----:R-:W-:-:S03]  /*0a80*/  IMAD R10, R26, R28, R29 ;  /* 0x0000001c1a0a7224 */ /* 0x001fc600078e021d */
[----:B------:R-:W5:Y:S04]  /*0a90*/  LDG.E R24, desc[UR8][R6.64+-0x4] ;  /* 0xfffffc0806187981 */ /* 0x000f68000c1e1900 */
[----:B------:R-:W5:Y:S04]  /*0aa0*/  LDG.E R29, desc[UR8][R8.64+-0x34c] ;  /* 0xfffcb408081d7981 */ /* 0x000f68000c1e1900 */
[----:B------:R-:W5:Y:S04]  /*0ab0*/  LDG.E R26, desc[UR8][R6.64] ;  /* 0x00000008061a7981 */ /* 0x000f68000c1e1900 */
[----:B------:R-:W5:Y:S04]  /*0ac0*/  LDG.E R28, desc[UR8][R8.64] ;  /* 0x00000008081c7981 */ /* 0x000f68000c1e1900 */
[----:B------:R-:W5:Y:S04]  /*0ad0*/  LDG.E R6, desc[UR8][R6.64+0x4] ;  /* 0x0000040806067981 */ /* 0x000f68000c1e1900 */
[----:B------:R-:W5:Y:S01]  /*0ae0*/  LDG.E R9, desc[UR8][R8.64+0x34c] ;  /* 0x00034c0808097981 */ /* 0x000f62000c1e1900 */
[----:B------:R-:W-:-:S02]  /*0af0*/  IADD3 R11, PT, PT, R17, 0x28, RZ ;  /* 0x00000028110b7810 */ /* 0x000fc40007ffe0ff */
[----:B-1----:R-:W-:-:S05]  /*0b00*/  IADD3 R13, PT, PT, R15, 0x20f8, RZ ;  /* 0x000020f80f0d7810 */ /* 0x002fca0007ffe0ff */
[----:B------:R-:W-:-:S04]  /*0b10*/  IMAD.WIDE R12, R13, 0x4, R4 ;  /* 0x000000040d0c7825 */ /* 0x000fc800078e0204 */
[----:B---3--:R-:W-:Y:S02]  /*0b20*/  IMAD R10, R16, R19, R10 ;  /* 0x00000013100a7224 */ /* 0x008fe400078e020a */
[----:B------:R-:W3:Y:S02]  /*0b30*/  LDG.E R16, desc[UR8][R12.64+-0x34c] ;  /* 0xfffcb4080c107981 */ /* 0x000ee4000c1e1900 */
[----:B--2---:R-:W-:Y:S02]  /*0b40*/  IMAD R18, R18, R25, R10 ;  /* 0x0000001912127224 */ /* 0x004fe400078e020a */
[----:B------:R-:W-:-:S05]  /*0b50*/  IMAD.WIDE R10, R11, 0x4, R2 ;  /* 0x000000040b0a7825 */ /* 0x000fca00078e0202 */
[----:B------:R-:W3:Y:S01]  /*0b60*/  LDG.E R7, desc[UR8][R10.64+-0x4] ;  /* 0xfffffc080a077981 */ /* 0x000ee2000c1e1900 */
[----:B----4-:R-:W-:-:S03]  /*0b70*/  IMAD R18, R14, R23, R18 ;  /* 0x000000170e127224 */ /* 0x010fc600078e0212 */
[----:B------:R-:W2:Y:S04]  /*0b80*/  LDG.E R14, desc[UR8][R10.64+-0x8] ;  /* 0xfffff8080a0e7981 */ /* 0x000ea8000c1e1900 */
[----:B------:R-:W2:Y:S01]  /*0b90*/  LDG.E R23, desc[UR8][R12.64+-0x698] ;  /* 0xfff968080c177981 */ /* 0x000ea2000c1e1900 */
[----:B-----5:R-:W-:-:S03]  /*0ba0*/  IMAD R18, R21, R20, R18 ;  /* 0x0000001415127224 */ /* 0x020fc600078e0212 */
[----:B------:R-:W4:Y:S01]  /*0bb0*/  LDG.E R8, desc[UR8][R10.64] ;  /* 0x000000080a087981 */ /* 0x000f22000c1e1900 */
[----:B------:R-:W-:Y:S02]  /*0bc0*/  IADD3 R19, PT, PT, R17, 0x2c, RZ ;  /* 0x0000002c11137810 */ /* 0x000fe40007ffe0ff */
[----:B------:R-:W-:Y:S01]  /*0bd0*/  IADD3 R21, PT, PT, R15, 0x2444, RZ ;  /* 0x000024440f157810 */ /* 0x000fe20007ffe0ff */
[----:B------:R-:W5:Y:S01]  /*0be0*/  LDG.E R25, desc[UR8][R10.64+0x4] ;  /* 0x000004080a197981 */ /* 0x000f62000c1e1900 */
[----:B------:R-:W-:-:S03]  /*0bf0*/  IMAD R18, R22, R27, R18 ;  /* 0x0000001b16127224 */ /* 0x000fc600078e0212 */
[----:B------:R-:W4:Y:S01]  /*0c00*/  LDG.E R27, desc[UR8][R12.64] ;  /* 0x000000080c1b7981 */ /* 0x000f22000c1e1900 */
[----:B------:R-:W-:-:S03]  /*0c10*/  IMAD.WIDE R20, R21, 0x4, R4 ;  /* 0x0000000415147825 */ /* 0x000fc600078e0204 */
[----:B------:R-:W5:Y:S01]  /*0c20*/  LDG.E R22, desc[UR8][R12.64+0x34c] ;  /* 0x00034c080c167981 */ /* 0x000f62000c1e1900 */
[----:B------:R-:W-:Y:S02]  /*0c30*/  IMAD R29, R24, R29, R18 ;  /* 0x0000001d181d7224 */ /* 0x000fe400078e0212 */
[----:B------:R-:W-:Y:S01]  /*0c40*/  IMAD.WIDE R18, R19, 0x4, R2 ;  /* 0x0000000413127825 */ /* 0x000fe200078e0202 */
[----:B------:R-:W5:Y:S04]  /*0c50*/  LDG.E R11, desc[UR8][R20.64+-0x698] ;  /* 0xfff96808140b7981 */ /* 0x000f68000c1e1900 */
[----:B------:R-:W5:Y:S01]  /*0c60*/  LDG.E R24, desc[UR8][R18.64+-0x8] ;  /* 0xfffff80812187981 */ /* 0x000f62000c1e1900 */
[----:B------:R-:W-:-:S03]  /*0c70*/  IMAD R26, R26, R28, R29 ;  /* 0x0000001c1a1a7224 */ /* 0x000fc600078e021d */
[----:B------:R-:W5:Y:S04]  /*0c80*/  LDG.E R29, desc[UR8][R18.64+-0x4] ;  /* 0xfffffc08121d7981 */ /* 0x000f68000c1e1900 */
[----:B------:R-:W5:Y:S01]  /*0c90*/  LDG.E R10, desc[UR8][R20.64+-0x34c] ;  /* 0xfffcb408140a7981 */ /* 0x000f62000c1e1900 */
[----:B------:R-:W-:-:S03]  /*0ca0*/  IMAD R6, R6, R9, R26 ;  /* 0x0000000906067224 */ /* 0x000fc600078e021a */
[----:B------:R-:W5:Y:S04]  /*0cb0*/  LDG.E R13, desc[UR8][R20.64] ;  /* 0x00000008140d7981 */ /* 0x000f68000c1e1900 */
[----:B------:R-:W5:Y:S04]  /*0cc0*/  LDG.E R26, desc[UR8][R18.64] ;  /* 0x00000008121a7981 */ /* 0x000f68000c1e1900 */
[----:B------:R0:W5:Y:S04]  /*0cd0*/  LDG.E R12, desc[UR8][R18.64+0x4] ;  /* 0x00000408120c7981 */ /* 0x000168000c1e1900 */
[----:B------:R-:W5:Y:S01]  /*0ce0*/  LDG.E R28, desc[UR8][R20.64+0x34c] ;  /* 0x00034c08141c7981 */ /* 0x000f62000c1e1900 */
[----:B------:R-:W-:-:S02]  /*0cf0*/  IADD3 R9, PT, PT, R15, 0x2790, RZ ;  /* 0x000027900f097810 */ /* 0x000fc40007ffe0ff */
[----:B------:R-:W-:Y:S01]  /*0d00*/  IADD3 R15, PT, PT, R15, 0x2adc, RZ ;  /* 0x00002adc0f0f7810 */ /* 0x000fe20007ffe0ff */
[----:B--2---:R-:W-:-:S04]  /*0d10*/  IMAD R6, R14, R23, R6 ;  /* 0x000000170e067224 */ /* 0x004fc800078e0206 */
[----:B---3--:R-:W-:Y:S01]  /*0d20*/  IMAD R6, R7, R16, R6 ;  /* 0x0000001007067224 */ /* 0x008fe200078e0206 */
[----:B------:R-:W-:-:S03]  /*0d30*/  IADD3 R7, PT, PT, R17, 0x30, RZ ;  /* 0x0000003011077810 */ /* 0x000fc60007ffe0ff */
[----:B----4-:R-:W-:Y:S02]  /*0d40*/  IMAD R27, R8, R27, R6 ;  /* 0x0000001b081b7224 */ /* 0x010fe400078e0206 */
[----:B------:R-:W-:-:S04]  /*0d50*/  IMAD.WIDE R6, R7, 0x4, R2 ;  /* 0x0000000407067825 */ /* 0x000fc800078e0202 */
[----:B------:R-:W-:Y:S01]  /*0d60*/  IMAD.WIDE R8, R9, 0x4, R4 ;  /* 0x0000000409087825 */ /* 0x000fe200078e0204 */
[----:B------:R-:W2:Y:S04]  /*0d70*/  LDG.E R23, desc[UR8][R6.64+-0x8] ;  /* 0xfffff80806177981 */ /* 0x000ea8000c1e1900 */
[----:B------:R-:W2:Y:S01]  /*0d80*/  LDG.E R14, desc[UR8][R8.64+-0x698] ;  /* 0xfff96808080e7981 */ /* 0x000ea2000c1e1900 */
[----:B-----5:R-:W-:Y:S01]  /*0d90*/  IMAD R22, R25, R22, R27 ;  /* 0x0000001619167224 */ /* 0x020fe200078e021b */
[----:B------:R-:W-:Y:S02]  /*0da0*/  IADD3 R17, PT, PT, R17, 0x34, RZ ;  /* 0x0000003411117810 */ /* 0x000fe40007ffe0ff */
[----:B------:R-:W3:Y:S01]  /*0db0*/  LDG.E R16, desc[UR8][R6.64+-0x4] ;  /* 0xfffffc0806107981 */ /* 0x000ee2000c1e1900 */
[----:B------:R-:W-:-:S03]  /*0dc0*/  IMAD R24, R24, R11, R22 ;  /* 0x0000000b18187224 */ /* 0x000fc600078e0216 */
[----:B------:R-:W3:Y:S01]  /*0dd0*/  LDG.E R27, desc[UR8][R8.64+-0x34c] ;  /* 0xfffcb408081b7981 */ /* 0x000ee2000c1e1900 */
[----:B0-----:R-:W-:-:S03]  /*0de0*/  IMAD.WIDE R18, R17, 0x4, R2 ;  /* 0x0000000411127825 */ /* 0x001fc600078e0202 */
[----:B------:R-:W4:Y:S01]  /*0df0*/  LDG.E R20, desc[UR8][R6.64] ;  /* 0x0000000806147981 */ /* 0x000f22000c1e1900 */
[----:B------:R-:W-:-:S03]  /*0e00*/  IMAD R10, R29, R10, R24 ;  /* 0x0000000a1d0a7224 */ /* 0x000fc600078e0218 */
[----:B------:R-:W4:Y:S01]  /*0e10*/  LDG.E R11, desc[UR8][R8.64] ;  /* 0x00000008080b7981 */ /* 0x000f22000c1e1900 */
[----:B------:R-:W-:-:S03]  /*0e20*/  IMAD.WIDE R24, R15, 0x4, R4 ;  /* 0x000000040f187825 */ /* 0x000fc600078e0204 */
[----:B------:R-:W5:Y:S01]  /*0e30*/  LDG.E R21, desc[UR8][R6.64+0x4] ;  /* 0x0000040806157981 */ /* 0x000f62000c1e1900 */
[----:B------:R-:W-:-:S03]  /*0e40*/  IMAD R13, R26, R13, R10 ;  /* 0x0000000d1a0d7224 */ /* 0x000fc600078e020a */
[----:B------:R-:W5:Y:S01]  /*0e50*/  LDG.E R22, desc[UR8][R8.64+0x34c] ;  /* 0x00034c0808167981 */ /* 0x000f62000c1e1900 */
[----:B------:R-:W-:-:S03]  /*0e60*/  IMAD R28, R12, R28, R13 ;  /* 0x0000001c0c1c7224 */ /* 0x000fc600078e020d */
[----:B------:R-:W5:Y:S04]  /*0e70*/  LDG.E R10, desc[UR8][R18.64+-0x4] ;  /* 0xfffffc08120a7981 */ /* 0x000f68000c1e1900 */
[----:B------:R-:W5:Y:S04]  /*0e80*/  LDG.E R6, desc[UR8][R18.64+-0x8] ;  /* 0xfffff80812067981 */ /* 0x000f68000c1e1900 */
[----:B------:R-:W5:Y:S04]  /*0e90*/  LDG.E R7, desc[UR8][R24.64+-0x698] ;  /* 0xfff9680818077981 */ /* 0x000f68000c1e1900 */
[----:B------:R-:W5:Y:S04]  /*0ea0*/  LDG.E R13, desc[UR8][R24.64+-0x34c] ;  /* 0xfffcb408180d7981 */ /* 0x000f68000c1e1900 */
[----:B------:R-:W5:Y:S04]  /*0eb0*/  LDG.E R12, desc[UR8][R18.64] ;  /* 0x00000008120c7981 */ /* 0x000f68000c1e1900 */
[----:B------:R-:W5:Y:S01]  /*0ec0*/  LDG.E R9, desc[UR8][R24.64] ;  /* 0x0000000818097981 */ /* 0x000f62000c1e1900 */
[----:B------:R-:W-:-:S04]  /*0ed0*/  UIADD3 UR4, UPT, UPT, UR4, 0x34, URZ ;  /* 0x0000003404047890 */ /* 0x000fc8000fffe0ff */
[----:B------:R-:W-:Y:S01]  /*0ee0*/  UISETP.NE.AND UP0, UPT, UR4, 0xd0, UPT ;  /* 0x000000d00400788c */ /* 0x000fe2000bf05270 */
[----:B--2---:R-:W-:-:S04]  /*0ef0*/  IMAD R14, R23, R14, R28 ;  /* 0x0000000e170e7224 */ /* 0x004fc800078e021c */
[----:B---3--:R-:W-:-:S04]  /*0f00*/  IMAD R14, R16, R27, R14 ;  /* 0x0000001b100e7224 */ /* 0x008fc800078e020e */
[----:B----4-:R-:W-:-:S04]  /*0f10*/  IMAD R11, R20, R11, R14 ;  /* 0x0000000b140b7224 */ /* 0x010fc800078e020e */
[----:B-----5:R-:W-:-:S04]  /*0f20*/  IMAD R21, R21, R22, R11 ;  /* 0x0000001615157224 */ /* 0x020fc800078e020b */
[----:B------:R-:W-:-:S04]  /*0f30*/  IMAD R6, R6, R7, R21 ;  /* 0x0000000706067224 */ /* 0x000fc800078e0215 */
[----:B------:R-:W-:-:S04]  /*0f40*/  IMAD R6, R10, R13, R6 ;  /* 0x0000000d0a067224 */ /* 0x000fc800078e0206 */
[----:B------:R-:W-:Y:S01]  /*0f50*/  IMAD R12, R12, R9, R6 ;  /* 0x000000090c0c7224 */ /* 0x000fe200078e0206 */
[----:B------:R-:W-:Y:S06]  /*0f60*/  BRA.U UP0, `(.L_x_0) ;  /* 0xfffffff100b47547 */ /* 0x000fec000b83ffff */
[----:B------:R-:W0:Y:S02]  /*0f70*/  LDC.64 R2, c[0x0][0x390] ;  /* 0x0000e400ff027b82 */ /* 0x000e240000000a00 */
[----:B0-----:R-:W-:-:S05]  /*0f80*/  IMAD.WIDE R2, R0, 0x4, R2 ;  /* 0x0000000400027825 */ /* 0x001fca00078e0202 */
[----:B------:R-:W-:Y:S01]  /*0f90*/  STG.E desc[UR8][R2.64], R12 ;  /* 0x0000000c02007986 */ /* 0x000fe2000c101908 */
[----:B------:R-:W-:Y:S05]  /*0fa0*/  EXIT ;  /* 0x000000000000794d */ /* 0x000fea0003800000 */
.L_x_1:
[----:B------:R-:W-:-:S00]  /*0fb0*/  BRA `(.L_x_1) ;  /* 0xfffffffc00fc7947 */ /* 0x000fc0000383ffff */
[----:B------:R-:W-:-:S00]  /*0fc0*/  NOP ;  /* 0x0000000000007918 */ /* 0x000fc00000000000 */
        /* <DEDUP_REMOVED lines=11> */
.L_x_2:


//--------------------- .nv.shared.reserved.0     --------------------------
	.section	.nv.shared.reserved.0,"aw",@nobits
	.weak		__nv_reservedSMEM_offset_0_alias
	.size		__nv_reservedSMEM_offset_0_alias, 0, 64
	.other		__nv_reservedSMEM_offset_0_alias,@"STO_CUDA_RESERVED_SHARED STV_DEFAULT"
__nv_reservedSMEM_offset_0_alias:
	.zero		0
	.zero		64


//--------------------- .nv.constant0._Z10matrixMultPKiS0_Pi --------------------------
	.section	.nv.constant0._Z10matrixMultPKiS0_Pi,"a",@progbits
	.sectionflags	@""
	.align	4
.nv.constant0._Z10matrixMultPKiS0_Pi:
	.zero		920


//--------------------- SYMBOLS --------------------------

	.type		.nv.reservedSmem.offset0,@object
	.size		.nv.reservedSmem.offset0,0x4
